//
// Generated by NVIDIA NVVM Compiler
//
// Compiler Build ID: CL-36424714
// Cuda compilation tools, release 13.0, V13.0.88
// Based on NVVM 20.0.0
//

.version 9.0
.target sm_100
.address_size 64

	// .globl	_Z15step_kernel_modiifPfS_

.visible .entry _Z15step_kernel_modiifPfS_(
	.param .u32 _Z15step_kernel_modiifPfS__param_0,
	.param .u32 _Z15step_kernel_modiifPfS__param_1,
	.param .f32 _Z15step_kernel_modiifPfS__param_2,
	.param .u64 .ptr .align 1 _Z15step_kernel_modiifPfS__param_3,
	.param .u64 .ptr .align 1 _Z15step_kernel_modiifPfS__param_4
)
{
	.reg .pred 	%p<3>;
	.reg .b32 	%r<22>;
	.reg .b32 	%f<14>;
	.reg .b64 	%rd<17>;

	ld.param.u32 	%r9, [_Z15step_kernel_modiifPfS__param_0];
	ld.param.u32 	%r10, [_Z15step_kernel_modiifPfS__param_1];
	ld.param.f32 	%f1, [_Z15step_kernel_modiifPfS__param_2];
	ld.param.u64 	%rd3, [_Z15step_kernel_modiifPfS__param_3];
	ld.param.u64 	%rd4, [_Z15step_kernel_modiifPfS__param_4];
	mov.u32 	%r11, %ctaid.x;
	mov.u32 	%r1, %ntid.x;
	mov.u32 	%r12, %tid.x;
	mad.lo.s32 	%r21, %r11, %r1, %r12;
	add.s32 	%r3, %r10, -2;
	add.s32 	%r4, %r9, -2;
	mul.lo.s32 	%r5, %r3, %r4;
	setp.ge.s32 	%p1, %r21, %r5;
	@%p1 bra 	$L__BB0_3;
	cvta.to.global.u64 	%rd1, %rd3;
	mov.u32 	%r13, %nctaid.x;
	mul.lo.s32 	%r6, %r1, %r13;
	cvta.to.global.u64 	%rd2, %rd4;
$L__BB0_2:
	rem.s32 	%r14, %r21, %r4;
	div.s32 	%r15, %r21, %r3;
	mul.lo.s32 	%r16, %r15, %r9;
	add.s32 	%r17, %r16, %r9;
	add.s32 	%r18, %r17, %r14;
	shl.b32 	%r19, %r9, 1;
	add.s32 	%r20, %r16, %r19;
	mul.wide.s32 	%rd5, %r18, 4;
	add.s64 	%rd6, %rd1, %rd5;
	ld.global.f32 	%f2, [%rd6];
	ld.global.f32 	%f3, [%rd6+4];
	add.f32 	%f4, %f3, %f3;
	sub.f32 	%f5, %f2, %f4;
	ld.global.f32 	%f6, [%rd6+8];
	add.f32 	%f7, %f6, %f5;
	cvt.s64.s32 	%rd7, %r16;
	cvt.s64.s32 	%rd8, %r14;
	add.s64 	%rd9, %rd7, %rd8;
	shl.b64 	%rd10, %rd9, 2;
	add.s64 	%rd11, %rd1, %rd10;
	ld.global.f32 	%f8, [%rd11+4];
	sub.f32 	%f9, %f8, %f4;
	cvt.s64.s32 	%rd12, %r20;
	add.s64 	%rd13, %rd12, %rd8;
	shl.b64 	%rd14, %rd13, 2;
	add.s64 	%rd15, %rd1, %rd14;
	ld.global.f32 	%f10, [%rd15+4];
	add.f32 	%f11, %f10, %f9;
	add.f32 	%f12, %f7, %f11;
	fma.rn.f32 	%f13, %f1, %f12, %f3;
	add.s64 	%rd16, %rd2, %rd5;
	st.global.f32 	[%rd16+4], %f13;
	add.s32 	%r21, %r21, %r6;
	setp.lt.s32 	%p2, %r21, %r5;
	@%p2 bra 	$L__BB0_2;
$L__BB0_3:
	ret;

}


// ===== COMPILED SASS (sm_100) =====

	.target	sm_100

	.elftype	@"ET_EXEC"


//--------------------- .note.nv.tkinfo           --------------------------
	.section	.note.nv.tkinfo,"",@"SHT_NOTE"
	.sectionflags	@"SHF_NOTE_NV_TKINFO"
	.tkinfo
        /*0018*/ 	.word	0x00000002
        /*0030*/ 	.string	""
        /*0030*/ 	.string	"ptxas"
        /*0030*/ 	.string	"Cuda compilation tools, release 13.0, V13.0.88"
        /*0030*/ 	.string	"Build cuda_13.0.r13.0/compiler.36424714_0"
        /*0030*/ 	.string	"-arch sm_100 -m 64 "



//--------------------- .note.nv.cuinfo           --------------------------
	.section	.note.nv.cuinfo,"",@"SHT_NOTE"
	.sectionflags	@"SHF_NOTE_NV_CUINFO"
        /*0018*/ 	.short	0x0002
        /*001a*/ 	.short	0x0064
        /*001c*/ 	.short	0x0082
	.zero		2


//--------------------- .nv.info                  --------------------------
	.section	.nv.info,"",@"SHT_CUDA_INFO"
	.align	4


	//----- nvinfo : EIATTR_REGCOUNT
	.align		4
        /*0000*/ 	.byte	0x04, 0x2f
        /*0002*/ 	.short	(.L_1 - .L_0)
	.align		4
.L_0:
        /*0004*/ 	.word	index@(_Z15step_kernel_modiifPfS_)
        /*0008*/ 	.word	0x0000001c


	//----- nvinfo : EIATTR_FRAME_SIZE
	.align		4
.L_1:
        /*000c*/ 	.byte	0x04, 0x11
        /*000e*/ 	.short	(.L_3 - .L_2)
	.align		4
.L_2:
        /*0010*/ 	.word	index@(_Z15step_kernel_modiifPfS_)
        /*0014*/ 	.word	0x00000000


	//----- nvinfo : EIATTR_MIN_STACK_SIZE
	.align		4
.L_3:
        /*0018*/ 	.byte	0x04, 0x12
        /*001a*/ 	.short	(.L_5 - .L_4)
	.align		4
.L_4:
        /*001c*/ 	.word	index@(_Z15step_kernel_modiifPfS_)
        /*0020*/ 	.word	0x00000000
.L_5:


//--------------------- .nv.compat                --------------------------
	.section	.nv.compat,"",@"SHT_CUDA_COMPAT_INFO"
	.align	4
        /*0000*/ 	.byte	0x02, 0x09, 0x00, 0x00, 0x02, 0x02, 0x01, 0x00, 0x02, 0x05, 0x05, 0x00, 0x03, 0x07, 0x01, 0x01
        /*0010*/ 	.byte	0x02, 0x03, 0x00, 0x00, 0x02, 0x06, 0x01, 0x00, 0x04, 0x0b, 0x08, 0x00, 0x09, 0x00, 0x00, 0x00
        /*0020*/ 	.byte	0x00, 0x00, 0x00, 0x00


//--------------------- .nv.info._Z15step_kernel_modiifPfS_ --------------------------
	.section	.nv.info._Z15step_kernel_modiifPfS_,"",@"SHT_CUDA_INFO"
	.sectionflags	@""
	.align	4


	//----- nvinfo : EIATTR_CUDA_API_VERSION
	.align		4
        /*0000*/ 	.byte	0x04, 0x37
        /*0002*/ 	.short	(.L_7 - .L_6)
.L_6:
        /*0004*/ 	.word	0x00000082


	//----- nvinfo : EIATTR_KPARAM_INFO
	.align		4
.L_7:
        /*0008*/ 	.byte	0x04, 0x17
        /*000a*/ 	.short	(.L_9 - .L_8)
.L_8:
        /*000c*/ 	.word	0x00000000
        /*0010*/ 	.short	0x0004
        /*0012*/ 	.short	0x0018
        /*0014*/ 	.byte	0x00, 0xf5, 0x21, 0x00


	//----- nvinfo : EIATTR_KPARAM_INFO
	.align		4
.L_9:
        /*0018*/ 	.byte	0x04, 0x17
        /*001a*/ 	.short	(.L_11 - .L_10)
.L_10:
        /*001c*/ 	.word	0x00000000
        /*0020*/ 	.short	0x0003
        /*0022*/ 	.short	0x0010
        /*0024*/ 	.byte	0x00, 0xf5, 0x21, 0x00


	//----- nvinfo : EIATTR_KPARAM_INFO
	.align		4
.L_11:
        /*0028*/ 	.byte	0x04, 0x17
        /*002a*/ 	.short	(.L_13 - .L_12)
.L_12:
        /*002c*/ 	.word	0x00000000
        /*0030*/ 	.short	0x0002
        /*0032*/ 	.short	0x0008
        /*0034*/ 	.byte	0x00, 0xf0, 0x11, 0x00


	//----- nvinfo : EIATTR_KPARAM_INFO
	.align		4
.L_13:
        /*0038*/ 	.byte	0x04, 0x17
        /*003a*/ 	.short	(.L_15 - .L_14)
.L_14:
        /*003c*/ 	.word	0x00000000
        /*0040*/ 	.short	0x0001
        /*0042*/ 	.short	0x0004
        /*0044*/ 	.byte	0x00, 0xf0, 0x11, 0x00


	//----- nvinfo : EIATTR_KPARAM_INFO
	.align		4
.L_15:
        /*0048*/ 	.byte	0x04, 0x17
        /*004a*/ 	.short	(.L_17 - .L_16)
.L_16:
        /*004c*/ 	.word	0x00000000
        /*0050*/ 	.short	0x0000
        /*0052*/ 	.short	0x0000
        /*0054*/ 	.byte	0x00, 0xf0, 0x11, 0x00


	//----- nvinfo : EIATTR_SPARSE_MMA_MASK
	.align		4
.L_17:
        /*0058*/ 	.byte	0x03, 0x50
        /*005a*/ 	.short	0x0000


	//----- nvinfo : EIATTR_MAXREG_COUNT
	.align		4
        /*005c*/ 	.byte	0x03, 0x1b
        /*005e*/ 	.short	0x00ff


	//----- nvinfo : EIATTR_MERCURY_ISA_VERSION
	.align		4
        /*0060*/ 	.byte	0x03, 0x5f
        /*0062*/ 	.short	0x0101


	//----- nvinfo : EIATTR_VRC_CTA_INIT_COUNT
	.align		4
        /*0064*/ 	.byte	0x02, 0x4a
	.zero		1
	.zero		1


	//----- nvinfo : EIATTR_EXIT_INSTR_OFFSETS
	.align		4
        /*0068*/ 	.byte	0x04, 0x1c
        /*006a*/ 	.short	(.L_19 - .L_18)


	//   ....[0]....
.L_18:
        /*006c*/ 	.word	0x000000a0


	//   ....[1]....
        /*0070*/ 	.word	0x00000630


	//----- nvinfo : EIATTR_CRS_STACK_SIZE
	.align		4
.L_19:
        /*0074*/ 	.byte	0x04, 0x1e
        /*0076*/ 	.short	(.L_21 - .L_20)
.L_20:
        /*0078*/ 	.word	0x00000000


	//----- nvinfo : EIATTR_CBANK_PARAM_SIZE
	.align		4
.L_21:
        /*007c*/ 	.byte	0x03, 0x19
        /*007e*/ 	.short	0x0020


	//----- nvinfo : EIATTR_PARAM_CBANK
	.align		4
        /*0080*/ 	.byte	0x04, 0x0a
        /*0082*/ 	.short	(.L_23 - .L_22)
	.align		4
.L_22:
        /*0084*/ 	.word	index@(.nv.constant0._Z15step_kernel_modiifPfS_)
        /*0088*/ 	.short	0x0380
        /*008a*/ 	.short	0x0020


	//----- nvinfo : EIATTR_SW_WAR
	.align		4
.L_23:
        /*008c*/ 	.byte	0x04, 0x36
        /*008e*/ 	.short	(.L_25 - .L_24)
.L_24:
        /*0090*/ 	.word	0x00000008
.L_25:


//--------------------- .nv.callgraph             --------------------------
	.section	.nv.callgraph,"",@"SHT_CUDA_CALLGRAPH"
	.align	4
	.sectionentsize	8
	.align		4
        /*0000*/ 	.word	0x00000000
	.align		4
        /*0004*/ 	.word	0xffffffff
	.align		4
        /*0008*/ 	.word	0x00000000
	.align		4
        /*000c*/ 	.word	0xfffffffe
	.align		4
        /*0010*/ 	.word	0x00000000
	.align		4
        /*0014*/ 	.word	0xfffffffd
	.align		4
        /*0018*/ 	.word	0x00000000
	.align		4
        /*001c*/ 	.word	0xfffffffc


//--------------------- .text._Z15step_kernel_modiifPfS_ --------------------------
	.section	.text._Z15step_kernel_modiifPfS_,"ax",@progbits
	.align	128
        .global         _Z15step_kernel_modiifPfS_
        .type           _Z15step_kernel_modiifPfS_,@function
        .size           _Z15step_kernel_modiifPfS_,(.L_x_2 - _Z15step_kernel_modiifPfS_)
        .other          _Z15step_kernel_modiifPfS_,@"STO_CUDA_ENTRY STV_DEFAULT"
_Z15step_kernel_modiifPfS_:
.text._Z15step_kernel_modiifPfS_:
[----:B------:R-:W-:Y:S01]  /*0000*/  LDC R1, c[0x0][0x37c] ;  /* 0x0000df00ff017b82 */ /* 0x000fe20000000800 */
[----:B------:R-:W0:Y:S07]  /*0010*/  S2R R2, SR_TID.X ;  /* 0x0000000000027919 */ /* 0x000e2e0000002100 */
[----:B------:R-:W1:Y:S08]  /*0020*/  LDC.64 R4, c[0x0][0x380] ;  /* 0x0000e000ff047b82 */ /* 0x000e700000000a00 */
[----:B------:R-:W0:Y:S08]  /*0030*/  S2UR UR4, SR_CTAID.X ;  /* 0x00000000000479c3 */ /* 0x000e300000002500 */
[----:B------:R-:W0:Y:S01]  /*0040*/  LDC R3, c[0x0][0x360] ;  /* 0x0000d800ff037b82 */ /* 0x000e220000000800 */
[----:B-1----:R-:W-:-:S02]  /*0050*/  VIADD R0, R5, 0xfffffffe ;  /* 0xfffffffe05007836 */ /* 0x002fc40000000000 */
[----:B------:R-:W-:-:S04]  /*0060*/  VIADD R13, R4, 0xfffffffe ;  /* 0xfffffffe040d7836 */ /* 0x000fc80000000000 */
[----:B------:R-:W-:Y:S02]  /*0070*/  IMAD R12, R0, R13, RZ ;  /* 0x0000000d000c7224 */ /* 0x000fe400078e02ff */
[----:B0-----:R-:W-:-:S05]  /*0080*/  IMAD R19, R3, UR4, R2 ;  /* 0x0000000403137c24 */ /* 0x001fca000f8e0202 */
[----:B------:R-:W-:-:S13]  /*0090*/  ISETP.GE.AND P0, PT, R19, R12, PT ;  /* 0x0000000c1300720c */ /* 0x000fda0003f06270 */
[----:B------:R-:W-:Y:S05]  /*00a0*/  @P0 EXIT ;  /* 0x000000000000094d */ /* 0x000fea0003800000 */
[----:B------:R-:W-:Y:S01]  /*00b0*/  IABS R14, R13 ;  /* 0x0000000d000e7213 */ /* 0x000fe20000000000 */
[----:B------:R-:W0:Y:S01]  /*00c0*/  LDC R15, c[0x0][0x380] ;  /* 0x0000e000ff0f7b82 */ /* 0x000e220000000800 */
[----:B------:R-:W1:Y:S01]  /*00d0*/  LDCU UR4, c[0x0][0x370] ;  /* 0x00006e00ff0477ac */ /* 0x000e620008000800 */
[----:B------:R-:W-:Y:S01]  /*00e0*/  ISETP.NE.AND P0, PT, R0, RZ, PT ;  /* 0x000000ff0000720c */ /* 0x000fe20003f05270 */
[----:B------:R-:W2:Y:S01]  /*00f0*/  I2F.RP R2, R14 ;  /* 0x0000000e00027306 */ /* 0x000ea20000209400 */
[----:B------:R-:W-:Y:S01]  /*0100*/  LOP3.LUT R18, RZ, R0, RZ, 0x33, !PT ;  /* 0x00000000ff127212 */ /* 0x000fe200078e33ff */
[----:B------:R-:W3:Y:S03]  /*0110*/  LDCU.64 UR6, c[0x0][0x358] ;  /* 0x00006b00ff0677ac */ /* 0x000ee60008000a00 */
[----:B------:R-:W4:Y:S01]  /*0120*/  LDC.64 R4, c[0x0][0x390] ;  /* 0x0000e400ff047b82 */ /* 0x000f220000000a00 */
[----:B------:R-:W0:Y:S01]  /*0130*/  LDCU UR5, c[0x0][0x388] ;  /* 0x00007100ff0577ac */ /* 0x000e220008000800 */
[----:B------:R-:W0:Y:S06]  /*0140*/  LDCU.64 UR8, c[0x0][0x390] ;  /* 0x00007200ff0877ac */ /* 0x000e2c0008000a00 */
[----:B------:R-:W0:Y:S01]  /*0150*/  LDC.64 R6, c[0x0][0x398] ;  /* 0x0000e600ff067b82 */ /* 0x000e220000000a00 */
[----:B--2---:R-:W2:Y:S02]  /*0160*/  MUFU.RCP R2, R2 ;  /* 0x0000000200027308 */ /* 0x004ea40000001000 */
[----:B--2---:R-:W-:-:S06]  /*0170*/  IADD3 R16, PT, PT, R2, 0xffffffe, RZ ;  /* 0x0ffffffe02107810 */ /* 0x004fcc0007ffe0ff */
[----:B------:R2:W5:Y:S02]  /*0180*/  F2I.FTZ.U32.TRUNC.NTZ R17, R16 ;  /* 0x0000001000117305 */ /* 0x000564000021f000 */
[----:B--2---:R-:W-:Y:S02]  /*0190*/  IMAD.MOV.U32 R16, RZ, RZ, RZ ;  /* 0x000000ffff107224 */ /* 0x004fe400078e00ff */
[----:B-----5:R-:W-:-:S04]  /*01a0*/  IMAD.MOV R9, RZ, RZ, -R17 ;  /* 0x000000ffff097224 */ /* 0x020fc800078e0a11 */
[----:B------:R-:W-:-:S04]  /*01b0*/  IMAD R9, R9, R14, RZ ;  /* 0x0000000e09097224 */ /* 0x000fc800078e02ff */
[----:B------:R-:W-:-:S04]  /*01c0*/  IMAD.HI.U32 R16, R17, R9, R16 ;  /* 0x0000000911107227 */ /* 0x000fc800078e0010 */
[----:B01-34-:R-:W-:-:S07]  /*01d0*/  IMAD R17, R3, UR4, RZ ;  /* 0x0000000403117c24 */ /* 0x01bfce000f8e02ff */
.L_x_0:
[-C--:B------:R-:W-:Y:S02]  /*01e0*/  IABS R8, R0.reuse ;  /* 0x0000000000087213 */ /* 0x080fe40000000000 */
[----:B------:R-:W-:Y:S02]  /*01f0*/  IABS R20, R0 ;  /* 0x0000000000147213 */ /* 0x000fe40000000000 */
[----:B0-----:R-:W0:Y:S01]  /*0200*/  I2F.RP R9, R8 ;  /* 0x0000000800097306 */ /* 0x001e220000209400 */
[----:B------:R-:W-:Y:S02]  /*0210*/  IABS R10, R19 ;  /* 0x00000013000a7213 */ /* 0x000fe40000000000 */
[----:B------:R-:W-:-:S05]  /*0220*/  IADD3 R20, PT, PT, RZ, -R20, RZ ;  /* 0x80000014ff147210 */ /* 0x000fca0007ffe0ff */
[----:B0-----:R-:W0:Y:S02]  /*0230*/  MUFU.RCP R9, R9 ;  /* 0x0000000900097308 */ /* 0x001e240000001000 */
[----:B0-----:R-:W-:-:S06]  /*0240*/  IADD3 R2, PT, PT, R9, 0xffffffe, RZ ;  /* 0x0ffffffe09027810 */ /* 0x001fcc0007ffe0ff */
[----:B------:R0:W1:Y:S02]  /*0250*/  F2I.FTZ.U32.TRUNC.NTZ R3, R2 ;  /* 0x0000000200037305 */ /* 0x000064000021f000 */
[----:B0-----:R-:W-:Y:S02]  /*0260*/  IMAD.MOV.U32 R2, RZ, RZ, RZ ;  /* 0x000000ffff027224 */ /* 0x001fe400078e00ff */
[----:B-1----:R-:W-:-:S04]  /*0270*/  IMAD.MOV R11, RZ, RZ, -R3 ;  /* 0x000000ffff0b7224 */ /* 0x002fc800078e0a03 */
[----:B------:R-:W-:-:S04]  /*0280*/  IMAD R11, R11, R8, RZ ;  /* 0x000000080b0b7224 */ /* 0x000fc800078e02ff */
[----:B------:R-:W-:Y:S01]  /*0290*/  IMAD.HI.U32 R3, R3, R11, R2 ;  /* 0x0000000b03037227 */ /* 0x000fe200078e0002 */
[----:B------:R-:W-:-:S05]  /*02a0*/  IABS R11, R13 ;  /* 0x0000000d000b7213 */ /* 0x000fca0000000000 */
[----:B------:R-:W-:Y:S02]  /*02b0*/  IMAD.MOV R2, RZ, RZ, -R11 ;  /* 0x000000ffff027224 */ /* 0x000fe400078e0a0b */
[----:B------:R-:W-:Y:S02]  /*02c0*/  IMAD.MOV.U32 R11, RZ, RZ, R20 ;  /* 0x000000ffff0b7224 */ /* 0x000fe400078e0014 */
[----:B------:R-:W-:Y:S01]  /*02d0*/  IMAD.HI.U32 R9, R3, R10, RZ ;  /* 0x0000000a03097227 */ /* 0x000fe200078e00ff */
[----:B------:R-:W-:-:S03]  /*02e0*/  MOV R3, R2 ;  /* 0x0000000200037202 */ /* 0x000fc60000000f00 */
[----:B------:R-:W-:-:S04]  /*02f0*/  IMAD.HI.U32 R2, R16, R10, RZ ;  /* 0x0000000a10027227 */ /* 0x000fc800078e00ff */
[--C-:B------:R-:W-:Y:S02]  /*0300*/  IMAD R11, R9, R11, R10.reuse ;  /* 0x0000000b090b7224 */ /* 0x100fe400078e020a */
[----:B------:R-:W-:Y:S01]  /*0310*/  IMAD R3, R2, R3, R10 ;  /* 0x0000000302037224 */ /* 0x000fe200078e020a */
[----:B------:R-:W-:Y:S02]  /*0320*/  IABS R2, R13 ;  /* 0x0000000d00027213 */ /* 0x000fe40000000000 */
[----:B------:R-:W-:Y:S02]  /*0330*/  ISETP.GT.U32.AND P4, PT, R8, R11, PT ;  /* 0x0000000b0800720c */ /* 0x000fe40003f84070 */
[----:B------:R-:W-:-:S11]  /*0340*/  ISETP.GT.U32.AND P1, PT, R14, R3, PT ;  /* 0x000000030e00720c */ /* 0x000fd60003f24070 */
[----:B------:R-:W-:Y:S01]  /*0350*/  @!P4 IMAD.IADD R11, R11, 0x1, -R8 ;  /* 0x000000010b0bc824 */ /* 0x000fe200078e0a08 */
[----:B------:R-:W-:Y:S01]  /*0360*/  @!P4 IADD3 R9, PT, PT, R9, 0x1, RZ ;  /* 0x000000010909c810 */ /* 0x000fe20007ffe0ff */
[----:B------:R-:W-:Y:S01]  /*0370*/  @!P1 IMAD.IADD R3, R3, 0x1, -R2 ;  /* 0x0000000103039824 */ /* 0x000fe200078e0a02 */
[----:B------:R-:W-:Y:S02]  /*0380*/  ISETP.GE.AND P4, PT, R19, RZ, PT ;  /* 0x000000ff1300720c */ /* 0x000fe40003f86270 */
[----:B------:R-:W-:Y:S02]  /*0390*/  ISETP.GE.U32.AND P1, PT, R11, R8, PT ;  /* 0x000000080b00720c */ /* 0x000fe40003f26070 */
[----:B------:R-:W-:Y:S02]  /*03a0*/  LOP3.LUT R8, R19, R0, RZ, 0x3c, !PT ;  /* 0x0000000013087212 */ /* 0x000fe400078e3cff */
[----:B------:R-:W-:Y:S02]  /*03b0*/  ISETP.GT.U32.AND P2, PT, R14, R3, PT ;  /* 0x000000030e00720c */ /* 0x000fe40003f44070 */
[----:B------:R-:W-:-:S07]  /*03c0*/  ISETP.GE.AND P3, PT, R8, RZ, PT ;  /* 0x000000ff0800720c */ /* 0x000fce0003f66270 */
[----:B------:R-:W-:Y:S01]  /*03d0*/  @P1 VIADD R9, R9, 0x1 ;  /* 0x0000000109091836 */ /* 0x000fe20000000000 */
[----:B------:R-:W-:-:S03]  /*03e0*/  ISETP.NE.AND P1, PT, R13, RZ, PT ;  /* 0x000000ff0d00720c */ /* 0x000fc60003f25270 */
[----:B------:R-:W-:Y:S02]  /*03f0*/  @!P2 IMAD.IADD R3, R3, 0x1, -R2 ;  /* 0x000000010303a824 */ /* 0x000fe400078e0a02 */
[----:B------:R-:W-:-:S03]  /*0400*/  @!P3 IMAD.MOV R9, RZ, RZ, -R9 ;  /* 0x000000ffff09b224 */ /* 0x000fc600078e0a09 */
[----:B------:R-:W-:Y:S02]  /*0410*/  MOV R22, R3 ;  /* 0x0000000300167202 */ /* 0x000fe40000000f00 */
[----:B------:R-:W-:Y:S02]  /*0420*/  SEL R2, R18, R9, !P0 ;  /* 0x0000000912027207 */ /* 0x000fe40004000000 */
[----:B------:R-:W-:Y:S02]  /*0430*/  @!P4 IADD3 R22, PT, PT, -R22, RZ, RZ ;  /* 0x000000ff1616c210 */ /* 0x000fe40007ffe1ff */
[----:B------:R-:W-:Y:S01]  /*0440*/  @!P1 LOP3.LUT R22, RZ, R13, RZ, 0x33, !PT ;  /* 0x0000000dff169212 */ /* 0x000fe200078e33ff */
[----:B------:R-:W-:-:S03]  /*0450*/  IMAD R2, R2, R15, RZ ;  /* 0x0000000f02027224 */ /* 0x000fc600078e02ff */
[----:B------:R-:W-:Y:S01]  /*0460*/  SHF.R.S32.HI R9, RZ, 0x1f, R22 ;  /* 0x0000001fff097819 */ /* 0x000fe20000011416 */
[--C-:B------:R-:W-:Y:S01]  /*0470*/  IMAD R3, R15, 0x2, R2.reuse ;  /* 0x000000020f037824 */ /* 0x100fe200078e0202 */
[C---:B------:R-:W-:Y:S02]  /*0480*/  IADD3 R20, P1, PT, R22.reuse, R2, RZ ;  /* 0x0000000216147210 */ /* 0x040fe40007f3e0ff */
[----:B------:R-:W-:Y:S02]  /*0490*/  IADD3 R21, PT, PT, R22, R15, R2 ;  /* 0x0000000f16157210 */ /* 0x000fe40007ffe002 */
[----:B------:R-:W-:Y:S02]  /*04a0*/  LEA.HI.X.SX32 R23, R2, R9, 0x1, P1 ;  /* 0x0000000902177211 */ /* 0x000fe400008f0eff */
[----:B------:R-:W-:Y:S01]  /*04b0*/  IADD3 R22, P2, PT, R22, R3, RZ ;  /* 0x0000000316167210 */ /* 0x000fe20007f5e0ff */
[----:B------:R-:W-:Y:S01]  /*04c0*/  IMAD.WIDE R10, R21, 0x4, R4 ;  /* 0x00000004150a7825 */ /* 0x000fe200078e0204 */
[----:B------:R-:W-:-:S02]  /*04d0*/  LEA R8, P1, R20, UR8, 0x2 ;  /* 0x0000000814087c11 */ /* 0x000fc4000f8210ff */
[----:B------:R-:W-:Y:S02]  /*04e0*/  LEA.HI.X.SX32 R3, R3, R9, 0x1, P2 ;  /* 0x0000000903037211 */ /* 0x000fe400010f0eff */
[----:B------:R-:W-:Y:S01]  /*04f0*/  LEA R2, P2, R22, UR8, 0x2 ;  /* 0x0000000816027c11 */ /* 0x000fe2000f8410ff */
[----:B------:R-:W2:Y:S01]  /*0500*/  LDG.E R25, desc[UR6][R10.64+0x8] ;  /* 0x000008060a197981 */ /* 0x000ea2000c1e1900 */
[----:B------:R-:W-:-:S03]  /*0510*/  LEA.HI.X R9, R20, UR9, R23, 0x2, P1 ;  /* 0x0000000914097c11 */ /* 0x000fc600088f1417 */
[----:B------:R-:W3:Y:S01]  /*0520*/  LDG.E R20, desc[UR6][R10.64+0x4] ;  /* 0x000004060a147981 */ /* 0x000ee2000c1e1900 */
[----:B------:R-:W-:-:S03]  /*0530*/  LEA.HI.X R3, R22, UR9, R3, 0x2, P2 ;  /* 0x0000000916037c11 */ /* 0x000fc600090f1403 */
[----:B------:R-:W4:Y:S04]  /*0540*/  LDG.E R22, desc[UR6][R10.64] ;  /* 0x000000060a167981 */ /* 0x000f28000c1e1900 */
[----:B------:R-:W5:Y:S04]  /*0550*/  LDG.E R8, desc[UR6][R8.64+0x4] ;  /* 0x0000040608087981 */ /* 0x000f68000c1e1900 */
[----:B------:R-:W2:Y:S01]  /*0560*/  LDG.E R2, desc[UR6][R2.64+0x4] ;  /* 0x0000040602027981 */ /* 0x000ea2000c1e1900 */
[----:B------:R-:W-:-:S04]  /*0570*/  IADD3 R19, PT, PT, R17, R19, RZ ;  /* 0x0000001311137210 */ /* 0x000fc80007ffe0ff */
[----:B------:R-:W-:Y:S01]  /*0580*/  ISETP.GE.AND P1, PT, R19, R12, PT ;  /* 0x0000000c1300720c */ /* 0x000fe20003f26270 */
[----:B---3--:R-:W-:-:S04]  /*0590*/  FADD R23, R20, R20 ;  /* 0x0000001414177221 */ /* 0x008fc80000000000 */
[----:B----4-:R-:W-:Y:S01]  /*05a0*/  FADD R22, R22, -R23 ;  /* 0x8000001716167221 */ /* 0x010fe20000000000 */
[----:B-----5:R-:W-:-:S03]  /*05b0*/  FADD R23, -R23, R8 ;  /* 0x0000000817177221 */ /* 0x020fc60000000100 */
[----:B--2---:R-:W-:Y:S01]  /*05c0*/  FADD R22, R22, R25 ;  /* 0x0000001916167221 */ /* 0x004fe20000000000 */
[----:B------:R-:W-:-:S04]  /*05d0*/  FADD R23, R23, R2 ;  /* 0x0000000217177221 */ /* 0x000fc80000000000 */
[----:B------:R-:W-:Y:S01]  /*05e0*/  FADD R25, R22, R23 ;  /* 0x0000001716197221 */ /* 0x000fe20000000000 */
[----:B------:R-:W-:-:S04]  /*05f0*/  IMAD.WIDE R22, R21, 0x4, R6 ;  /* 0x0000000415167825 */ /* 0x000fc800078e0206 */
[----:B------:R-:W-:-:S05]  /*0600*/  FFMA R25, R25, UR5, R20 ;  /* 0x0000000519197c23 */ /* 0x000fca0008000014 */
[----:B------:R0:W-:Y:S01]  /*0610*/  STG.E desc[UR6][R22.64+0x4], R25 ;  /* 0x0000041916007986 */ /* 0x0001e2000c101906 */
[----:B------:R-:W-:Y:S05]  /*0620*/  @!P1 BRA `(.L_x_0) ;  /* 0xfffffff800ec9947 */ /* 0x000fea000383ffff */
[----:B------:R-:W-:Y:S05]  /*0630*/  EXIT ;  /* 0x000000000000794d */ /* 0x000fea0003800000 */
.L_x_1:
[----:B------:R-:W-:-:S00]  /*0640*/  BRA `(.L_x_1) ;  /* 0xfffffffc00fc7947 */ /* 0x000fc0000383ffff */
[----:B------:R-:W-:-:S00]  /*0650*/  NOP ;  /* 0x0000000000007918 */ /* 0x000fc00000000000 */
        /* <DEDUP_REMOVED lines=10> */
.L_x_2:


//--------------------- .nv.shared.reserved.0     --------------------------
	.section	.nv.shared.reserved.0,"aw",@nobits
	.weak		__nv_reservedSMEM_offset_0_alias
	.size		__nv_reservedSMEM_offset_0_alias, 0, 64
	.other		__nv_reservedSMEM_offset_0_alias,@"STO_CUDA_RESERVED_SHARED STV_DEFAULT"
__nv_reservedSMEM_offset_0_alias:
	.zero		0
	.zero		64


//--------------------- .nv.constant0._Z15step_kernel_modiifPfS_ --------------------------
	.section	.nv.constant0._Z15step_kernel_modiifPfS_,"a",@progbits
	.sectionflags	@""
	.align	4
.nv.constant0._Z15step_kernel_modiifPfS_:
	.zero		928


//--------------------- SYMBOLS --------------------------

	.type		.nv.reservedSmem.offset0,@object
	.size		.nv.reservedSmem.offset0,0x4
